//
// Generated by NVIDIA NVVM Compiler
//
// Compiler Build ID: CL-36424714
// Cuda compilation tools, release 13.0, V13.0.88
// Based on NVVM 20.0.0
//

.version 9.0
.target sm_100
.address_size 64

	// .globl	_Z9calc_histPcPji

.visible .entry _Z9calc_histPcPji(
	.param .u64 .ptr .align 1 _Z9calc_histPcPji_param_0,
	.param .u64 .ptr .align 1 _Z9calc_histPcPji_param_1,
	.param .u32 _Z9calc_histPcPji_param_2
)
{
	.reg .pred 	%p<3>;
	.reg .b16 	%rs<4>;
	.reg .b32 	%r<7>;
	.reg .b64 	%rd<10>;

	ld.param.u64 	%rd1, [_Z9calc_histPcPji_param_0];
	ld.param.u64 	%rd2, [_Z9calc_histPcPji_param_1];
	ld.param.u32 	%r2, [_Z9calc_histPcPji_param_2];
	mov.u32 	%r3, %ctaid.x;
	mov.u32 	%r4, %ntid.x;
	mov.u32 	%r5, %tid.x;
	mad.lo.s32 	%r1, %r3, %r4, %r5;
	setp.ge.s32 	%p1, %r1, %r2;
	@%p1 bra 	$L__BB0_3;
	cvta.to.global.u64 	%rd3, %rd1;
	cvt.s64.s32 	%rd4, %r1;
	add.s64 	%rd5, %rd3, %rd4;
	ld.global.u8 	%rs2, [%rd5];
	add.s16 	%rs1, %rs2, -97;
	and.b16  	%rs3, %rs1, 255;
	setp.gt.u16 	%p2, %rs3, 25;
	@%p2 bra 	$L__BB0_3;
	cvt.u64.u16 	%rd6, %rs1;
	and.b64  	%rd7, %rd6, 252;
	cvta.to.global.u64 	%rd8, %rd2;
	add.s64 	%rd9, %rd8, %rd7;
	atom.global.add.u32 	%r6, [%rd9], 1;
$L__BB0_3:
	ret;

}


// ===== COMPILED SASS (sm_100) =====

	.target	sm_100

	.elftype	@"ET_EXEC"


//--------------------- .note.nv.tkinfo           --------------------------
	.section	.note.nv.tkinfo,"",@"SHT_NOTE"
	.sectionflags	@"SHF_NOTE_NV_TKINFO"
	.tkinfo
        /*0018*/ 	.word	0x00000002
        /*0030*/ 	.string	""
        /*0030*/ 	.string	"ptxas"
        /*0030*/ 	.string	"Cuda compilation tools, release 13.0, V13.0.88"
        /*0030*/ 	.string	"Build cuda_13.0.r13.0/compiler.36424714_0"
        /*0030*/ 	.string	"-arch sm_100 -m 64 "



//--------------------- .note.nv.cuinfo           --------------------------
	.section	.note.nv.cuinfo,"",@"SHT_NOTE"
	.sectionflags	@"SHF_NOTE_NV_CUINFO"
        /*0018*/ 	.short	0x0002
        /*001a*/ 	.short	0x0064
        /*001c*/ 	.short	0x0082
	.zero		2


//--------------------- .nv.info                  --------------------------
	.section	.nv.info,"",@"SHT_CUDA_INFO"
	.align	4


	//----- nvinfo : EIATTR_REGCOUNT
	.align		4
        /*0000*/ 	.byte	0x04, 0x2f
        /*0002*/ 	.short	(.L_1 - .L_0)
	.align		4
.L_0:
        /*0004*/ 	.word	index@(_Z9calc_histPcPji)
        /*0008*/ 	.word	0x00000008


	//----- nvinfo : EIATTR_FRAME_SIZE
	.align		4
.L_1:
        /*000c*/ 	.byte	0x04, 0x11
        /*000e*/ 	.short	(.L_3 - .L_2)
	.align		4
.L_2:
        /*0010*/ 	.word	index@(_Z9calc_histPcPji)
        /*0014*/ 	.word	0x00000000


	//----- nvinfo : EIATTR_MIN_STACK_SIZE
	.align		4
.L_3:
        /*0018*/ 	.byte	0x04, 0x12
        /*001a*/ 	.short	(.L_5 - .L_4)
	.align		4
.L_4:
        /*001c*/ 	.word	index@(_Z9calc_histPcPji)
        /*0020*/ 	.word	0x00000000
.L_5:


//--------------------- .nv.compat                --------------------------
	.section	.nv.compat,"",@"SHT_CUDA_COMPAT_INFO"
	.align	4
        /*0000*/ 	.byte	0x02, 0x09, 0x00, 0x00, 0x02, 0x02, 0x01, 0x00, 0x02, 0x05, 0x05, 0x00, 0x03, 0x07, 0x01, 0x01
        /*0010*/ 	.byte	0x02, 0x03, 0x00, 0x00, 0x02, 0x06, 0x01, 0x00, 0x04, 0x0b, 0x08, 0x00, 0x09, 0x00, 0x00, 0x00
        /*0020*/ 	.byte	0x00, 0x00, 0x00, 0x00


//--------------------- .nv.info._Z9calc_histPcPji --------------------------
	.section	.nv.info._Z9calc_histPcPji,"",@"SHT_CUDA_INFO"
	.sectionflags	@""
	.align	4


	//----- nvinfo : EIATTR_CUDA_API_VERSION
	.align		4
        /*0000*/ 	.byte	0x04, 0x37
        /*0002*/ 	.short	(.L_7 - .L_6)
.L_6:
        /*0004*/ 	.word	0x00000082


	//----- nvinfo : EIATTR_KPARAM_INFO
	.align		4
.L_7:
        /*0008*/ 	.byte	0x04, 0x17
        /*000a*/ 	.short	(.L_9 - .L_8)
.L_8:
        /*000c*/ 	.word	0x00000000
        /*0010*/ 	.short	0x0002
        /*0012*/ 	.short	0x0010
        /*0014*/ 	.byte	0x00, 0xf0, 0x11, 0x00


	//----- nvinfo : EIATTR_KPARAM_INFO
	.align		4
.L_9:
        /*0018*/ 	.byte	0x04, 0x17
        /*001a*/ 	.short	(.L_11 - .L_10)
.L_10:
        /*001c*/ 	.word	0x00000000
        /*0020*/ 	.short	0x0001
        /*0022*/ 	.short	0x0008
        /*0024*/ 	.byte	0x00, 0xf5, 0x21, 0x00


	//----- nvinfo : EIATTR_KPARAM_INFO
	.align		4
.L_11:
        /*0028*/ 	.byte	0x04, 0x17
        /*002a*/ 	.short	(.L_13 - .L_12)
.L_12:
        /*002c*/ 	.word	0x00000000
        /*0030*/ 	.short	0x0000
        /*0032*/ 	.short	0x0000
        /*0034*/ 	.byte	0x00, 0xf5, 0x21, 0x00


	//----- nvinfo : EIATTR_SPARSE_MMA_MASK
	.align		4
.L_13:
        /*0038*/ 	.byte	0x03, 0x50
        /*003a*/ 	.short	0x0000


	//----- nvinfo : EIATTR_MAXREG_COUNT
	.align		4
        /*003c*/ 	.byte	0x03, 0x1b
        /*003e*/ 	.short	0x00ff


	//----- nvinfo : EIATTR_MERCURY_ISA_VERSION
	.align		4
        /*0040*/ 	.byte	0x03, 0x5f
        /*0042*/ 	.short	0x0101


	//----- nvinfo : EIATTR_VRC_CTA_INIT_COUNT
	.align		4
        /*0044*/ 	.byte	0x02, 0x4a
	.zero		1
	.zero		1


	//----- nvinfo : EIATTR_EXIT_INSTR_OFFSETS
	.align		4
        /*0048*/ 	.byte	0x04, 0x1c
        /*004a*/ 	.short	(.L_15 - .L_14)


	//   ....[0]....
.L_14:
        /*004c*/ 	.word	0x00000070


	//   ....[1]....
        /*0050*/ 	.word	0x00000100


	//   ....[2]....
        /*0054*/ 	.word	0x00000170


	//----- nvinfo : EIATTR_CBANK_PARAM_SIZE
	.align		4
.L_15:
        /*0058*/ 	.byte	0x03, 0x19
        /*005a*/ 	.short	0x0014


	//----- nvinfo : EIATTR_PARAM_CBANK
	.align		4
        /*005c*/ 	.byte	0x04, 0x0a
        /*005e*/ 	.short	(.L_17 - .L_16)
	.align		4
.L_16:
        /*0060*/ 	.word	index@(.nv.constant0._Z9calc_histPcPji)
        /*0064*/ 	.short	0x0380
        /*0066*/ 	.short	0x0014


	//----- nvinfo : EIATTR_SW_WAR
	.align		4
.L_17:
        /*0068*/ 	.byte	0x04, 0x36
        /*006a*/ 	.short	(.L_19 - .L_18)
.L_18:
        /*006c*/ 	.word	0x00000008
.L_19:


//--------------------- .nv.callgraph             --------------------------
	.section	.nv.callgraph,"",@"SHT_CUDA_CALLGRAPH"
	.align	4
	.sectionentsize	8
	.align		4
        /*0000*/ 	.word	0x00000000
	.align		4
        /*0004*/ 	.word	0xffffffff
	.align		4
        /*0008*/ 	.word	0x00000000
	.align		4
        /*000c*/ 	.word	0xfffffffe
	.align		4
        /*0010*/ 	.word	0x00000000
	.align		4
        /*0014*/ 	.word	0xfffffffd
	.align		4
        /*0018*/ 	.word	0x00000000
	.align		4
        /*001c*/ 	.word	0xfffffffc


//--------------------- .text._Z9calc_histPcPji   --------------------------
	.section	.text._Z9calc_histPcPji,"ax",@progbits
	.align	128
        .global         _Z9calc_histPcPji
        .type           _Z9calc_histPcPji,@function
        .size           _Z9calc_histPcPji,(.L_x_1 - _Z9calc_histPcPji)
        .other          _Z9calc_histPcPji,@"STO_CUDA_ENTRY STV_DEFAULT"
_Z9calc_histPcPji:
.text._Z9calc_histPcPji:
[----:B------:R-:W-:Y:S01]  /*0000*/  LDC R1, c[0x0][0x37c] ;  /* 0x0000df00ff017b82 */ /* 0x000fe20000000800 */
[----:B------:R-:W0:Y:S07]  /*0010*/  S2R R3, SR_TID.X ;  /* 0x0000000000037919 */ /* 0x000e2e0000002100 */
[----:B------:R-:W0:Y:S01]  /*0020*/  S2UR UR4, SR_CTAID.X ;  /* 0x00000000000479c3 */ /* 0x000e220000002500 */
[----:B------:R-:W1:Y:S07]  /*0030*/  LDCU UR5, c[0x0][0x390] ;  /* 0x00007200ff0577ac */ /* 0x000e6e0008000800 */
[----:B------:R-:W0:Y:S02]  /*0040*/  LDC R0, c[0x0][0x360] ;  /* 0x0000d800ff007b82 */ /* 0x000e240000000800 */
[----:B0-----:R-:W-:-:S05]  /*0050*/  IMAD R0, R0, UR4, R3 ;  /* 0x0000000400007c24 */ /* 0x001fca000f8e0203 */
[----:B-1----:R-:W-:-:S13]  /*0060*/  ISETP.GE.AND P0, PT, R0, UR5, PT ;  /* 0x0000000500007c0c */ /* 0x002fda000bf06270 */
[----:B------:R-:W-:Y:S05]  /*0070*/  @P0 EXIT ;  /* 0x000000000000094d */ /* 0x000fea0003800000 */
[----:B------:R-:W0:Y:S01]  /*0080*/  LDCU.64 UR6, c[0x0][0x380] ;  /* 0x00007000ff0677ac */ /* 0x000e220008000a00 */
[----:B------:R-:W1:Y:S01]  /*0090*/  LDCU.64 UR4, c[0x0][0x358] ;  /* 0x00006b00ff0477ac */ /* 0x000e620008000a00 */
[----:B0-----:R-:W-:-:S04]  /*00a0*/  IADD3 R2, P0, PT, R0, UR6, RZ ;  /* 0x0000000600027c10 */ /* 0x001fc8000ff1e0ff */
[----:B------:R-:W-:-:S05]  /*00b0*/  LEA.HI.X.SX32 R3, R0, UR7, 0x1, P0 ;  /* 0x0000000700037c11 */ /* 0x000fca00080f0eff */
[----:B-1----:R-:W2:Y:S02]  /*00c0*/  LDG.E.U8 R2, desc[UR4][R2.64] ;  /* 0x0000000402027981 */ /* 0x002ea4000c1e1100 */
[----:B--2---:R-:W-:-:S05]  /*00d0*/  VIADD R0, R2, 0xffffff9f ;  /* 0xffffff9f02007836 */ /* 0x004fca0000000000 */
[----:B------:R-:W-:-:S04]  /*00e0*/  LOP3.LUT R4, R0, 0xff, RZ, 0xc0, !PT ;  /* 0x000000ff00047812 */ /* 0x000fc800078ec0ff */
[----:B------:R-:W-:-:S13]  /*00f0*/  ISETP.GT.U32.AND P0, PT, R4, 0x19, PT ;  /* 0x000000190400780c */ /* 0x000fda0003f04070 */
[----:B------:R-:W-:Y:S05]  /*0100*/  @P0 EXIT ;  /* 0x000000000000094d */ /* 0x000fea0003800000 */
[----:B------:R-:W0:Y:S01]  /*0110*/  LDCU.64 UR6, c[0x0][0x388] ;  /* 0x00007100ff0677ac */ /* 0x000e220008000a00 */
[----:B------:R-:W-:Y:S01]  /*0120*/  LOP3.LUT R0, R0, 0xfc, RZ, 0xc0, !PT ;  /* 0x000000fc00007812 */ /* 0x000fe200078ec0ff */
[----:B------:R-:W-:-:S03]  /*0130*/  IMAD.MOV.U32 R5, RZ, RZ, 0x1 ;  /* 0x00000001ff057424 */ /* 0x000fc600078e00ff */
[----:B0-----:R-:W-:-:S05]  /*0140*/  IADD3 R2, P0, PT, R0, UR6, RZ ;  /* 0x0000000600027c10 */ /* 0x001fca000ff1e0ff */
[----:B------:R-:W-:-:S05]  /*0150*/  IMAD.X R3, RZ, RZ, UR7, P0 ;  /* 0x00000007ff037e24 */ /* 0x000fca00080e06ff */
[----:B------:R-:W-:Y:S01]  /*0160*/  REDG.E.ADD.STRONG.GPU desc[UR4][R2.64], R5 ;  /* 0x000000050200798e */ /* 0x000fe2000c12e104 */
[----:B------:R-:W-:Y:S05]  /*0170*/  EXIT ;  /* 0x000000000000794d */ /* 0x000fea0003800000 */
.L_x_0:
[----:B------:R-:W-:-:S00]  /*0180*/  BRA `(.L_x_0) ;  /* 0xfffffffc00fc7947 */ /* 0x000fc0000383ffff */
[----:B------:R-:W-:-:S00]  /*0190*/  NOP ;  /* 0x0000000000007918 */ /* 0x000fc00000000000 */
        /* <DEDUP_REMOVED lines=14> */
.L_x_1:


//--------------------- .nv.shared.reserved.0     --------------------------
	.section	.nv.shared.reserved.0,"aw",@nobits
	.weak		__nv_reservedSMEM_offset_0_alias
	.size		__nv_reservedSMEM_offset_0_alias, 0, 64
	.other		__nv_reservedSMEM_offset_0_alias,@"STO_CUDA_RESERVED_SHARED STV_DEFAULT"
__nv_reservedSMEM_offset_0_alias:
	.zero		0
	.zero		64


//--------------------- .nv.constant0._Z9calc_histPcPji --------------------------
	.section	.nv.constant0._Z9calc_histPcPji,"a",@progbits
	.sectionflags	@""
	.align	4
.nv.constant0._Z9calc_histPcPji:
	.zero		916


//--------------------- SYMBOLS --------------------------

	.type		.nv.reservedSmem.offset0,@object
	.size		.nv.reservedSmem.offset0,0x4
